//
// Generated by NVIDIA NVVM Compiler
//
// Compiler Build ID: CL-36424714
// Cuda compilation tools, release 13.0, V13.0.88
// Based on NVVM 20.0.0
//

.version 9.0
.target sm_100
.address_size 64

	// .globl	vector_add_kernel

.visible .entry vector_add_kernel(
	.param .u64 .ptr .align 1 vector_add_kernel_param_0,
	.param .u64 .ptr .align 1 vector_add_kernel_param_1,
	.param .u64 .ptr .align 1 vector_add_kernel_param_2,
	.param .u32 vector_add_kernel_param_3
)
{
	.reg .pred 	%p<2>;
	.reg .b32 	%r<6>;
	.reg .b32 	%f<4>;
	.reg .b64 	%rd<11>;

	ld.param.u64 	%rd1, [vector_add_kernel_param_0];
	ld.param.u64 	%rd2, [vector_add_kernel_param_1];
	ld.param.u64 	%rd3, [vector_add_kernel_param_2];
	ld.param.u32 	%r2, [vector_add_kernel_param_3];
	mov.u32 	%r3, %ctaid.x;
	mov.u32 	%r4, %ntid.x;
	mov.u32 	%r5, %tid.x;
	mad.lo.s32 	%r1, %r3, %r4, %r5;
	setp.ge.s32 	%p1, %r1, %r2;
	@%p1 bra 	$L__BB0_2;
	cvta.to.global.u64 	%rd4, %rd2;
	cvta.to.global.u64 	%rd5, %rd3;
	cvta.to.global.u64 	%rd6, %rd1;
	mul.wide.s32 	%rd7, %r1, 4;
	add.s64 	%rd8, %rd4, %rd7;
	ld.global.f32 	%f1, [%rd8];
	add.s64 	%rd9, %rd5, %rd7;
	ld.global.f32 	%f2, [%rd9];
	add.f32 	%f3, %f1, %f2;
	add.s64 	%rd10, %rd6, %rd7;
	st.global.f32 	[%rd10], %f3;
$L__BB0_2:
	ret;

}
	// .globl	vector_multiply_kernel
.visible .entry vector_multiply_kernel(
	.param .u64 .ptr .align 1 vector_multiply_kernel_param_0,
	.param .u64 .ptr .align 1 vector_multiply_kernel_param_1,
	.param .u64 .ptr .align 1 vector_multiply_kernel_param_2,
	.param .u32 vector_multiply_kernel_param_3
)
{
	.reg .pred 	%p<2>;
	.reg .b32 	%r<6>;
	.reg .b32 	%f<4>;
	.reg .b64 	%rd<11>;

	ld.param.u64 	%rd1, [vector_multiply_kernel_param_0];
	ld.param.u64 	%rd2, [vector_multiply_kernel_param_1];
	ld.param.u64 	%rd3, [vector_multiply_kernel_param_2];
	ld.param.u32 	%r2, [vector_multiply_kernel_param_3];
	mov.u32 	%r3, %ctaid.x;
	mov.u32 	%r4, %ntid.x;
	mov.u32 	%r5, %tid.x;
	mad.lo.s32 	%r1, %r3, %r4, %r5;
	setp.ge.s32 	%p1, %r1, %r2;
	@%p1 bra 	$L__BB1_2;
	cvta.to.global.u64 	%rd4, %rd2;
	cvta.to.global.u64 	%rd5, %rd3;
	cvta.to.global.u64 	%rd6, %rd1;
	mul.wide.s32 	%rd7, %r1, 4;
	add.s64 	%rd8, %rd4, %rd7;
	ld.global.f32 	%f1, [%rd8];
	add.s64 	%rd9, %rd5, %rd7;
	ld.global.f32 	%f2, [%rd9];
	mul.f32 	%f3, %f1, %f2;
	add.s64 	%rd10, %rd6, %rd7;
	st.global.f32 	[%rd10], %f3;
$L__BB1_2:
	ret;

}


// ===== COMPILED SASS (sm_100) =====

	.target	sm_100

	.elftype	@"ET_EXEC"


//--------------------- .note.nv.tkinfo           --------------------------
	.section	.note.nv.tkinfo,"",@"SHT_NOTE"
	.sectionflags	@"SHF_NOTE_NV_TKINFO"
	.tkinfo
        /*0018*/ 	.word	0x00000002
        /*0030*/ 	.string	""
        /*0030*/ 	.string	"ptxas"
        /*0030*/ 	.string	"Cuda compilation tools, release 13.0, V13.0.88"
        /*0030*/ 	.string	"Build cuda_13.0.r13.0/compiler.36424714_0"
        /*0030*/ 	.string	"-arch sm_100 -m 64 "



//--------------------- .note.nv.cuinfo           --------------------------
	.section	.note.nv.cuinfo,"",@"SHT_NOTE"
	.sectionflags	@"SHF_NOTE_NV_CUINFO"
        /*0018*/ 	.short	0x0002
        /*001a*/ 	.short	0x0064
        /*001c*/ 	.short	0x0082
	.zero		2


//--------------------- .nv.info                  --------------------------
	.section	.nv.info,"",@"SHT_CUDA_INFO"
	.align	4


	//----- nvinfo : EIATTR_REGCOUNT
	.align		4
        /*0000*/ 	.byte	0x04, 0x2f
        /*0002*/ 	.short	(.L_1 - .L_0)
	.align		4
.L_0:
        /*0004*/ 	.word	index@(vector_add_kernel)
        /*0008*/ 	.word	0x0000000c


	//----- nvinfo : EIATTR_FRAME_SIZE
	.align		4
.L_1:
        /*000c*/ 	.byte	0x04, 0x11
        /*000e*/ 	.short	(.L_3 - .L_2)
	.align		4
.L_2:
        /*0010*/ 	.word	index@(vector_add_kernel)
        /*0014*/ 	.word	0x00000000


	//----- nvinfo : EIATTR_REGCOUNT
	.align		4
.L_3:
        /*0018*/ 	.byte	0x04, 0x2f
        /*001a*/ 	.short	(.L_5 - .L_4)
	.align		4
.L_4:
        /*001c*/ 	.word	index@(vector_multiply_kernel)
        /*0020*/ 	.word	0x0000000c


	//----- nvinfo : EIATTR_FRAME_SIZE
	.align		4
.L_5:
        /*0024*/ 	.byte	0x04, 0x11
        /*0026*/ 	.short	(.L_7 - .L_6)
	.align		4
.L_6:
        /*0028*/ 	.word	index@(vector_multiply_kernel)
        /*002c*/ 	.word	0x00000000


	//----- nvinfo : EIATTR_MIN_STACK_SIZE
	.align		4
.L_7:
        /*0030*/ 	.byte	0x04, 0x12
        /*0032*/ 	.short	(.L_9 - .L_8)
	.align		4
.L_8:
        /*0034*/ 	.word	index@(vector_multiply_kernel)
        /*0038*/ 	.word	0x00000000


	//----- nvinfo : EIATTR_MIN_STACK_SIZE
	.align		4
.L_9:
        /*003c*/ 	.byte	0x04, 0x12
        /*003e*/ 	.short	(.L_11 - .L_10)
	.align		4
.L_10:
        /*0040*/ 	.word	index@(vector_add_kernel)
        /*0044*/ 	.word	0x00000000
.L_11:


//--------------------- .nv.compat                --------------------------
	.section	.nv.compat,"",@"SHT_CUDA_COMPAT_INFO"
	.align	4
        /*0000*/ 	.byte	0x02, 0x09, 0x00, 0x00, 0x02, 0x02, 0x01, 0x00, 0x02, 0x05, 0x05, 0x00, 0x03, 0x07, 0x01, 0x01
        /*0010*/ 	.byte	0x02, 0x03, 0x00, 0x00, 0x02, 0x06, 0x01, 0x00, 0x04, 0x0b, 0x08, 0x00, 0x09, 0x00, 0x00, 0x00
        /*0020*/ 	.byte	0x00, 0x00, 0x00, 0x00


//--------------------- .nv.info.vector_multiply_kernel --------------------------
	.section	.nv.info.vector_multiply_kernel,"",@"SHT_CUDA_INFO"
	.sectionflags	@""
	.align	4


	//----- nvinfo : EIATTR_CUDA_API_VERSION
	.align		4
        /*0000*/ 	.byte	0x04, 0x37
        /*0002*/ 	.short	(.L_13 - .L_12)
.L_12:
        /*0004*/ 	.word	0x00000082


	//----- nvinfo : EIATTR_KPARAM_INFO
	.align		4
.L_13:
        /*0008*/ 	.byte	0x04, 0x17
        /*000a*/ 	.short	(.L_15 - .L_14)
.L_14:
        /*000c*/ 	.word	0x00000000
        /*0010*/ 	.short	0x0003
        /*0012*/ 	.short	0x0018
        /*0014*/ 	.byte	0x00, 0xf0, 0x11, 0x00


	//----- nvinfo : EIATTR_KPARAM_INFO
	.align		4
.L_15:
        /*0018*/ 	.byte	0x04, 0x17
        /*001a*/ 	.short	(.L_17 - .L_16)
.L_16:
        /*001c*/ 	.word	0x00000000
        /*0020*/ 	.short	0x0002
        /*0022*/ 	.short	0x0010
        /*0024*/ 	.byte	0x00, 0xf5, 0x21, 0x00


	//----- nvinfo : EIATTR_KPARAM_INFO
	.align		4
.L_17:
        /*0028*/ 	.byte	0x04, 0x17
        /*002a*/ 	.short	(.L_19 - .L_18)
.L_18:
        /*002c*/ 	.word	0x00000000
        /*0030*/ 	.short	0x0001
        /*0032*/ 	.short	0x0008
        /*0034*/ 	.byte	0x00, 0xf5, 0x21, 0x00


	//----- nvinfo : EIATTR_KPARAM_INFO
	.align		4
.L_19:
        /*0038*/ 	.byte	0x04, 0x17
        /*003a*/ 	.short	(.L_21 - .L_20)
.L_20:
        /*003c*/ 	.word	0x00000000
        /*0040*/ 	.short	0x0000
        /*0042*/ 	.short	0x0000
        /*0044*/ 	.byte	0x00, 0xf5, 0x21, 0x00


	//----- nvinfo : EIATTR_SPARSE_MMA_MASK
	.align		4
.L_21:
        /*0048*/ 	.byte	0x03, 0x50
        /*004a*/ 	.short	0x0000


	//----- nvinfo : EIATTR_MAXREG_COUNT
	.align		4
        /*004c*/ 	.byte	0x03, 0x1b
        /*004e*/ 	.short	0x00ff


	//----- nvinfo : EIATTR_MERCURY_ISA_VERSION
	.align		4
        /*0050*/ 	.byte	0x03, 0x5f
        /*0052*/ 	.short	0x0101


	//----- nvinfo : EIATTR_VRC_CTA_INIT_COUNT
	.align		4
        /*0054*/ 	.byte	0x02, 0x4a
	.zero		1
	.zero		1


	//----- nvinfo : EIATTR_EXIT_INSTR_OFFSETS
	.align		4
        /*0058*/ 	.byte	0x04, 0x1c
        /*005a*/ 	.short	(.L_23 - .L_22)


	//   ....[0]....
.L_22:
        /*005c*/ 	.word	0x00000070


	//   ....[1]....
        /*0060*/ 	.word	0x00000130


	//----- nvinfo : EIATTR_CBANK_PARAM_SIZE
	.align		4
.L_23:
        /*0064*/ 	.byte	0x03, 0x19
        /*0066*/ 	.short	0x001c


	//----- nvinfo : EIATTR_PARAM_CBANK
	.align		4
        /*0068*/ 	.byte	0x04, 0x0a
        /*006a*/ 	.short	(.L_25 - .L_24)
	.align		4
.L_24:
        /*006c*/ 	.word	index@(.nv.constant0.vector_multiply_kernel)
        /*0070*/ 	.short	0x0380
        /*0072*/ 	.short	0x001c


	//----- nvinfo : EIATTR_SW_WAR
	.align		4
.L_25:
        /*0074*/ 	.byte	0x04, 0x36
        /*0076*/ 	.short	(.L_27 - .L_26)
.L_26:
        /*0078*/ 	.word	0x00000008
.L_27:


//--------------------- .nv.info.vector_add_kernel --------------------------
	.section	.nv.info.vector_add_kernel,"",@"SHT_CUDA_INFO"
	.sectionflags	@""
	.align	4


	//----- nvinfo : EIATTR_CUDA_API_VERSION
	.align		4
        /*0000*/ 	.byte	0x04, 0x37
        /*0002*/ 	.short	(.L_29 - .L_28)
.L_28:
        /*0004*/ 	.word	0x00000082


	//----- nvinfo : EIATTR_KPARAM_INFO
	.align		4
.L_29:
        /*0008*/ 	.byte	0x04, 0x17
        /*000a*/ 	.short	(.L_31 - .L_30)
.L_30:
        /*000c*/ 	.word	0x00000000
        /*0010*/ 	.short	0x0003
        /*0012*/ 	.short	0x0018
        /*0014*/ 	.byte	0x00, 0xf0, 0x11, 0x00


	//----- nvinfo : EIATTR_KPARAM_INFO
	.align		4
.L_31:
        /*0018*/ 	.byte	0x04, 0x17
        /*001a*/ 	.short	(.L_33 - .L_32)
.L_32:
        /*001c*/ 	.word	0x00000000
        /*0020*/ 	.short	0x0002
        /*0022*/ 	.short	0x0010
        /*0024*/ 	.byte	0x00, 0xf5, 0x21, 0x00


	//----- nvinfo : EIATTR_KPARAM_INFO
	.align		4
.L_33:
        /*0028*/ 	.byte	0x04, 0x17
        /*002a*/ 	.short	(.L_35 - .L_34)
.L_34:
        /*002c*/ 	.word	0x00000000
        /*0030*/ 	.short	0x0001
        /*0032*/ 	.short	0x0008
        /*0034*/ 	.byte	0x00, 0xf5, 0x21, 0x00


	//----- nvinfo : EIATTR_KPARAM_INFO
	.align		4
.L_35:
        /*0038*/ 	.byte	0x04, 0x17
        /*003a*/ 	.short	(.L_37 - .L_36)
.L_36:
        /*003c*/ 	.word	0x00000000
        /*0040*/ 	.short	0x0000
        /*0042*/ 	.short	0x0000
        /*0044*/ 	.byte	0x00, 0xf5, 0x21, 0x00


	//----- nvinfo : EIATTR_SPARSE_MMA_MASK
	.align		4
.L_37:
        /*0048*/ 	.byte	0x03, 0x50
        /*004a*/ 	.short	0x0000


	//----- nvinfo : EIATTR_MAXREG_COUNT
	.align		4
        /*004c*/ 	.byte	0x03, 0x1b
        /*004e*/ 	.short	0x00ff


	//----- nvinfo : EIATTR_MERCURY_ISA_VERSION
	.align		4
        /*0050*/ 	.byte	0x03, 0x5f
        /*0052*/ 	.short	0x0101


	//----- nvinfo : EIATTR_VRC_CTA_INIT_COUNT
	.align		4
        /*0054*/ 	.byte	0x02, 0x4a
	.zero		1
	.zero		1


	//----- nvinfo : EIATTR_EXIT_INSTR_OFFSETS
	.align		4
        /*0058*/ 	.byte	0x04, 0x1c
        /*005a*/ 	.short	(.L_39 - .L_38)


	//   ....[0]....
.L_38:
        /*005c*/ 	.word	0x00000070


	//   ....[1]....
        /*0060*/ 	.word	0x00000130


	//----- nvinfo : EIATTR_CBANK_PARAM_SIZE
	.align		4
.L_39:
        /*0064*/ 	.byte	0x03, 0x19
        /*0066*/ 	.short	0x001c


	//----- nvinfo : EIATTR_PARAM_CBANK
	.align		4
        /*0068*/ 	.byte	0x04, 0x0a
        /*006a*/ 	.short	(.L_41 - .L_40)
	.align		4
.L_40:
        /*006c*/ 	.word	index@(.nv.constant0.vector_add_kernel)
        /*0070*/ 	.short	0x0380
        /*0072*/ 	.short	0x001c


	//----- nvinfo : EIATTR_SW_WAR
	.align		4
.L_41:
        /*0074*/ 	.byte	0x04, 0x36
        /*0076*/ 	.short	(.L_43 - .L_42)
.L_42:
        /*0078*/ 	.word	0x00000008
.L_43:


//--------------------- .nv.callgraph             --------------------------
	.section	.nv.callgraph,"",@"SHT_CUDA_CALLGRAPH"
	.align	4
	.sectionentsize	8
	.align		4
        /*0000*/ 	.word	0x00000000
	.align		4
        /*0004*/ 	.word	0xffffffff
	.align		4
        /*0008*/ 	.word	0x00000000
	.align		4
        /*000c*/ 	.word	0xfffffffe
	.align		4
        /*0010*/ 	.word	0x00000000
	.align		4
        /*0014*/ 	.word	0xfffffffd
	.align		4
        /*0018*/ 	.word	0x00000000
	.align		4
        /*001c*/ 	.word	0xfffffffc


//--------------------- .text.vector_multiply_kernel --------------------------
	.section	.text.vector_multiply_kernel,"ax",@progbits
	.align	128
        .global         vector_multiply_kernel
        .type           vector_multiply_kernel,@function
        .size           vector_multiply_kernel,(.L_x_2 - vector_multiply_kernel)
        .other          vector_multiply_kernel,@"STO_CUDA_ENTRY STV_DEFAULT"
vector_multiply_kernel:
.text.vector_multiply_kernel:
[----:B------:R-:W-:Y:S01]  /*0000*/  LDC R1, c[0x0][0x37c] ;  /* 0x0000df00ff017b82 */ /* 0x000fe20000000800 */
[----:B------:R-:W0:Y:S07]  /*0010*/  S2R R0, SR_TID.X ;  /* 0x0000000000007919 */ /* 0x000e2e0000002100 */
[----:B------:R-:W0:Y:S01]  /*0020*/  S2UR UR4, SR_CTAID.X ;  /* 0x00000000000479c3 */ /* 0x000e220000002500 */
[----:B------:R-:W1:Y:S07]  /*0030*/  LDCU UR5, c[0x0][0x398] ;  /* 0x00007300ff0577ac */ /* 0x000e6e0008000800 */
[----:B------:R-:W0:Y:S02]  /*0040*/  LDC R9, c[0x0][0x360] ;  /* 0x0000d800ff097b82 */ /* 0x000e240000000800 */
[----:B0-----:R-:W-:-:S05]  /*0050*/  IMAD R9, R9, UR4, R0 ;  /* 0x0000000409097c24 */ /* 0x001fca000f8e0200 */
[----:B-1----:R-:W-:-:S13]  /*0060*/  ISETP.GE.AND P0, PT, R9, UR5, PT ;  /* 0x0000000509007c0c */ /* 0x002fda000bf06270 */
[----:B------:R-:W-:Y:S05]  /*0070*/  @P0 EXIT ;  /* 0x000000000000094d */ /* 0x000fea0003800000 */
[----:B------:R-:W0:Y:S01]  /*0080*/  LDC.64 R2, c[0x0][0x388] ;  /* 0x0000e200ff027b82 */ /* 0x000e220000000a00 */
[----:B------:R-:W1:Y:S07]  /*0090*/  LDCU.64 UR4, c[0x0][0x358] ;  /* 0x00006b00ff0477ac */ /* 0x000e6e0008000a00 */
[----:B------:R-:W2:Y:S08]  /*00a0*/  LDC.64 R4, c[0x0][0x390] ;  /* 0x0000e400ff047b82 */ /* 0x000eb00000000a00 */
[----:B------:R-:W3:Y:S01]  /*00b0*/  LDC.64 R6, c[0x0][0x380] ;  /* 0x0000e000ff067b82 */ /* 0x000ee20000000a00 */
[----:B0-----:R-:W-:-:S06]  /*00c0*/  IMAD.WIDE R2, R9, 0x4, R2 ;  /* 0x0000000409027825 */ /* 0x001fcc00078e0202 */
[----:B-1----:R-:W4:Y:S01]  /*00d0*/  LDG.E R2, desc[UR4][R2.64] ;  /* 0x0000000402027981 */ /* 0x002f22000c1e1900 */
[----:B--2---:R-:W-:-:S06]  /*00e0*/  IMAD.WIDE R4, R9, 0x4, R4 ;  /* 0x0000000409047825 */ /* 0x004fcc00078e0204 */
[----:B------:R-:W4:Y:S01]  /*00f0*/  LDG.E R5, desc[UR4][R4.64] ;  /* 0x0000000404057981 */ /* 0x000f22000c1e1900 */
[----:B---3--:R-:W-:-:S04]  /*0100*/  IMAD.WIDE R6, R9, 0x4, R6 ;  /* 0x0000000409067825 */ /* 0x008fc800078e0206 */
[----:B----4-:R-:W-:-:S05]  /*0110*/  FMUL R9, R2, R5 ;  /* 0x0000000502097220 */ /* 0x010fca0000400000 */
[----:B------:R-:W-:Y:S01]  /*0120*/  STG.E desc[UR4][R6.64], R9 ;  /* 0x0000000906007986 */ /* 0x000fe2000c101904 */
[----:B------:R-:W-:Y:S05]  /*0130*/  EXIT ;  /* 0x000000000000794d */ /* 0x000fea0003800000 */
.L_x_0:
[----:B------:R-:W-:-:S00]  /*0140*/  BRA `(.L_x_0) ;  /* 0xfffffffc00fc7947 */ /* 0x000fc0000383ffff */
[----:B------:R-:W-:-:S00]  /*0150*/  NOP ;  /* 0x0000000000007918 */ /* 0x000fc00000000000 */
        /* <DEDUP_REMOVED lines=10> */
.L_x_2:


//--------------------- .text.vector_add_kernel   --------------------------
	.section	.text.vector_add_kernel,"ax",@progbits
	.align	128
        .global         vector_add_kernel
        .type           vector_add_kernel,@function
        .size           vector_add_kernel,(.L_x_3 - vector_add_kernel)
        .other          vector_add_kernel,@"STO_CUDA_ENTRY STV_DEFAULT"
vector_add_kernel:
.text.vector_add_kernel:
        /* <DEDUP_REMOVED lines=17> */
[----:B----4-:R-:W-:-:S05]  /*0110*/  FADD R9, R2, R5 ;  /* 0x0000000502097221 */ /* 0x010fca0000000000 */
[----:B------:R-:W-:Y:S01]  /*0120*/  STG.E desc[UR4][R6.64], R9 ;  /* 0x0000000906007986 */ /* 0x000fe2000c101904 */
[----:B------:R-:W-:Y:S05]  /*0130*/  EXIT ;  /* 0x000000000000794d */ /* 0x000fea0003800000 */
.L_x_1:
        /* <DEDUP_REMOVED lines=12> */
.L_x_3:


//--------------------- .nv.shared.reserved.0     --------------------------
	.section	.nv.shared.reserved.0,"aw",@nobits
	.weak		__nv_reservedSMEM_offset_0_alias
	.size		__nv_reservedSMEM_offset_0_alias, 0, 64
	.other		__nv_reservedSMEM_offset_0_alias,@"STO_CUDA_RESERVED_SHARED STV_DEFAULT"
__nv_reservedSMEM_offset_0_alias:
	.zero		0
	.zero		64


//--------------------- .nv.constant0.vector_multiply_kernel --------------------------
	.section	.nv.constant0.vector_multiply_kernel,"a",@progbits
	.sectionflags	@""
	.align	4
.nv.constant0.vector_multiply_kernel:
	.zero		924


//--------------------- .nv.constant0.vector_add_kernel --------------------------
	.section	.nv.constant0.vector_add_kernel,"a",@progbits
	.sectionflags	@""
	.align	4
.nv.constant0.vector_add_kernel:
	.zero		924


//--------------------- SYMBOLS --------------------------

	.type		.nv.reservedSmem.offset0,@object
	.size		.nv.reservedSmem.offset0,0x4
